//
// Generated by NVIDIA NVVM Compiler
//
// Compiler Build ID: CL-36424714
// Cuda compilation tools, release 13.0, V13.0.88
// Based on NVVM 20.0.0
//

.version 9.0
.target sm_100
.address_size 64

	// .globl	_Z15grayscaleKernelPhS_ii

.visible .entry _Z15grayscaleKernelPhS_ii(
	.param .u64 .ptr .align 1 _Z15grayscaleKernelPhS_ii_param_0,
	.param .u64 .ptr .align 1 _Z15grayscaleKernelPhS_ii_param_1,
	.param .u32 _Z15grayscaleKernelPhS_ii_param_2,
	.param .u32 _Z15grayscaleKernelPhS_ii_param_3
)
{
	.reg .pred 	%p<4>;
	.reg .b16 	%rs<5>;
	.reg .b32 	%r<16>;
	.reg .b32 	%f<7>;
	.reg .b64 	%rd<8>;

	ld.param.u64 	%rd1, [_Z15grayscaleKernelPhS_ii_param_0];
	ld.param.u64 	%rd2, [_Z15grayscaleKernelPhS_ii_param_1];
	ld.param.u32 	%r3, [_Z15grayscaleKernelPhS_ii_param_2];
	ld.param.u32 	%r4, [_Z15grayscaleKernelPhS_ii_param_3];
	mov.u32 	%r6, %ctaid.x;
	mov.u32 	%r7, %ntid.x;
	mov.u32 	%r8, %tid.x;
	mad.lo.s32 	%r1, %r6, %r7, %r8;
	mov.u32 	%r9, %ctaid.y;
	mov.u32 	%r10, %ntid.y;
	mov.u32 	%r11, %tid.y;
	mad.lo.s32 	%r12, %r9, %r10, %r11;
	setp.ge.s32 	%p1, %r1, %r3;
	setp.ge.s32 	%p2, %r12, %r4;
	or.pred  	%p3, %p1, %p2;
	@%p3 bra 	$L__BB0_2;
	cvta.to.global.u64 	%rd3, %rd1;
	cvta.to.global.u64 	%rd4, %rd2;
	mad.lo.s32 	%r13, %r3, %r12, %r1;
	mul.lo.s32 	%r14, %r13, 3;
	cvt.s64.s32 	%rd5, %r14;
	add.s64 	%rd6, %rd3, %rd5;
	ld.global.u8 	%rs1, [%rd6];
	ld.global.u8 	%rs2, [%rd6+1];
	ld.global.u8 	%rs3, [%rd6+2];
	cvt.rn.f32.u16 	%f1, %rs1;
	cvt.rn.f32.u16 	%f2, %rs2;
	mul.f32 	%f3, %f2, 0f3F1645A2;
	fma.rn.f32 	%f4, %f1, 0f3E991687, %f3;
	cvt.rn.f32.u16 	%f5, %rs3;
	fma.rn.f32 	%f6, %f5, 0f3DE978D5, %f4;
	cvt.rzi.u32.f32 	%r15, %f6;
	cvt.u16.u32 	%rs4, %r15;
	add.s64 	%rd7, %rd4, %rd5;
	st.global.u8 	[%rd7+2], %rs4;
	st.global.u8 	[%rd7+1], %rs4;
	st.global.u8 	[%rd7], %rs4;
$L__BB0_2:
	ret;

}


// ===== COMPILED SASS (sm_100) =====

	.target	sm_100

	.elftype	@"ET_EXEC"


//--------------------- .note.nv.tkinfo           --------------------------
	.section	.note.nv.tkinfo,"",@"SHT_NOTE"
	.sectionflags	@"SHF_NOTE_NV_TKINFO"
	.tkinfo
        /*0018*/ 	.word	0x00000002
        /*0030*/ 	.string	""
        /*0030*/ 	.string	"ptxas"
        /*0030*/ 	.string	"Cuda compilation tools, release 13.0, V13.0.88"
        /*0030*/ 	.string	"Build cuda_13.0.r13.0/compiler.36424714_0"
        /*0030*/ 	.string	"-arch sm_100 -m 64 "



//--------------------- .note.nv.cuinfo           --------------------------
	.section	.note.nv.cuinfo,"",@"SHT_NOTE"
	.sectionflags	@"SHF_NOTE_NV_CUINFO"
        /*0018*/ 	.short	0x0002
        /*001a*/ 	.short	0x0064
        /*001c*/ 	.short	0x0082
	.zero		2


//--------------------- .nv.info                  --------------------------
	.section	.nv.info,"",@"SHT_CUDA_INFO"
	.align	4


	//----- nvinfo : EIATTR_REGCOUNT
	.align		4
        /*0000*/ 	.byte	0x04, 0x2f
        /*0002*/ 	.short	(.L_1 - .L_0)
	.align		4
.L_0:
        /*0004*/ 	.word	index@(_Z15grayscaleKernelPhS_ii)
        /*0008*/ 	.word	0x0000000b


	//----- nvinfo : EIATTR_FRAME_SIZE
	.align		4
.L_1:
        /*000c*/ 	.byte	0x04, 0x11
        /*000e*/ 	.short	(.L_3 - .L_2)
	.align		4
.L_2:
        /*0010*/ 	.word	index@(_Z15grayscaleKernelPhS_ii)
        /*0014*/ 	.word	0x00000000


	//----- nvinfo : EIATTR_MIN_STACK_SIZE
	.align		4
.L_3:
        /*0018*/ 	.byte	0x04, 0x12
        /*001a*/ 	.short	(.L_5 - .L_4)
	.align		4
.L_4:
        /*001c*/ 	.word	index@(_Z15grayscaleKernelPhS_ii)
        /*0020*/ 	.word	0x00000000
.L_5:


//--------------------- .nv.compat                --------------------------
	.section	.nv.compat,"",@"SHT_CUDA_COMPAT_INFO"
	.align	4
        /*0000*/ 	.byte	0x02, 0x09, 0x00, 0x00, 0x02, 0x02, 0x01, 0x00, 0x02, 0x05, 0x05, 0x00, 0x03, 0x07, 0x01, 0x01
        /*0010*/ 	.byte	0x02, 0x03, 0x00, 0x00, 0x02, 0x06, 0x01, 0x00, 0x04, 0x0b, 0x08, 0x00, 0x09, 0x00, 0x00, 0x00
        /*0020*/ 	.byte	0x00, 0x00, 0x00, 0x00


//--------------------- .nv.info._Z15grayscaleKernelPhS_ii --------------------------
	.section	.nv.info._Z15grayscaleKernelPhS_ii,"",@"SHT_CUDA_INFO"
	.sectionflags	@""
	.align	4


	//----- nvinfo : EIATTR_CUDA_API_VERSION
	.align		4
        /*0000*/ 	.byte	0x04, 0x37
        /*0002*/ 	.short	(.L_7 - .L_6)
.L_6:
        /*0004*/ 	.word	0x00000082


	//----- nvinfo : EIATTR_KPARAM_INFO
	.align		4
.L_7:
        /*0008*/ 	.byte	0x04, 0x17
        /*000a*/ 	.short	(.L_9 - .L_8)
.L_8:
        /*000c*/ 	.word	0x00000000
        /*0010*/ 	.short	0x0003
        /*0012*/ 	.short	0x0014
        /*0014*/ 	.byte	0x00, 0xf0, 0x11, 0x00


	//----- nvinfo : EIATTR_KPARAM_INFO
	.align		4
.L_9:
        /*0018*/ 	.byte	0x04, 0x17
        /*001a*/ 	.short	(.L_11 - .L_10)
.L_10:
        /*001c*/ 	.word	0x00000000
        /*0020*/ 	.short	0x0002
        /*0022*/ 	.short	0x0010
        /*0024*/ 	.byte	0x00, 0xf0, 0x11, 0x00


	//----- nvinfo : EIATTR_KPARAM_INFO
	.align		4
.L_11:
        /*0028*/ 	.byte	0x04, 0x17
        /*002a*/ 	.short	(.L_13 - .L_12)
.L_12:
        /*002c*/ 	.word	0x00000000
        /*0030*/ 	.short	0x0001
        /*0032*/ 	.short	0x0008
        /*0034*/ 	.byte	0x00, 0xf5, 0x21, 0x00


	//----- nvinfo : EIATTR_KPARAM_INFO
	.align		4
.L_13:
        /*0038*/ 	.byte	0x04, 0x17
        /*003a*/ 	.short	(.L_15 - .L_14)
.L_14:
        /*003c*/ 	.word	0x00000000
        /*0040*/ 	.short	0x0000
        /*0042*/ 	.short	0x0000
        /*0044*/ 	.byte	0x00, 0xf5, 0x21, 0x00


	//----- nvinfo : EIATTR_SPARSE_MMA_MASK
	.align		4
.L_15:
        /*0048*/ 	.byte	0x03, 0x50
        /*004a*/ 	.short	0x0000


	//----- nvinfo : EIATTR_MAXREG_COUNT
	.align		4
        /*004c*/ 	.byte	0x03, 0x1b
        /*004e*/ 	.short	0x00ff


	//----- nvinfo : EIATTR_MERCURY_ISA_VERSION
	.align		4
        /*0050*/ 	.byte	0x03, 0x5f
        /*0052*/ 	.short	0x0101


	//----- nvinfo : EIATTR_VRC_CTA_INIT_COUNT
	.align		4
        /*0054*/ 	.byte	0x02, 0x4a
	.zero		1
	.zero		1


	//----- nvinfo : EIATTR_EXIT_INSTR_OFFSETS
	.align		4
        /*0058*/ 	.byte	0x04, 0x1c
        /*005a*/ 	.short	(.L_17 - .L_16)


	//   ....[0]....
.L_16:
        /*005c*/ 	.word	0x000000c0


	//   ....[1]....
        /*0060*/ 	.word	0x00000230


	//----- nvinfo : EIATTR_CBANK_PARAM_SIZE
	.align		4
.L_17:
        /*0064*/ 	.byte	0x03, 0x19
        /*0066*/ 	.short	0x0018


	//----- nvinfo : EIATTR_PARAM_CBANK
	.align		4
        /*0068*/ 	.byte	0x04, 0x0a
        /*006a*/ 	.short	(.L_19 - .L_18)
	.align		4
.L_18:
        /*006c*/ 	.word	index@(.nv.constant0._Z15grayscaleKernelPhS_ii)
        /*0070*/ 	.short	0x0380
        /*0072*/ 	.short	0x0018


	//----- nvinfo : EIATTR_SW_WAR
	.align		4
.L_19:
        /*0074*/ 	.byte	0x04, 0x36
        /*0076*/ 	.short	(.L_21 - .L_20)
.L_20:
        /*0078*/ 	.word	0x00000008
.L_21:


//--------------------- .nv.callgraph             --------------------------
	.section	.nv.callgraph,"",@"SHT_CUDA_CALLGRAPH"
	.align	4
	.sectionentsize	8
	.align		4
        /*0000*/ 	.word	0x00000000
	.align		4
        /*0004*/ 	.word	0xffffffff
	.align		4
        /*0008*/ 	.word	0x00000000
	.align		4
        /*000c*/ 	.word	0xfffffffe
	.align		4
        /*0010*/ 	.word	0x00000000
	.align		4
        /*0014*/ 	.word	0xfffffffd
	.align		4
        /*0018*/ 	.word	0x00000000
	.align		4
        /*001c*/ 	.word	0xfffffffc


//--------------------- .text._Z15grayscaleKernelPhS_ii --------------------------
	.section	.text._Z15grayscaleKernelPhS_ii,"ax",@progbits
	.align	128
        .global         _Z15grayscaleKernelPhS_ii
        .type           _Z15grayscaleKernelPhS_ii,@function
        .size           _Z15grayscaleKernelPhS_ii,(.L_x_1 - _Z15grayscaleKernelPhS_ii)
        .other          _Z15grayscaleKernelPhS_ii,@"STO_CUDA_ENTRY STV_DEFAULT"
_Z15grayscaleKernelPhS_ii:
.text._Z15grayscaleKernelPhS_ii:
[----:B------:R-:W-:Y:S01]  /*0000*/  LDC R1, c[0x0][0x37c] ;  /* 0x0000df00ff017b82 */ /* 0x000fe20000000800 */
[----:B------:R-:W0:Y:S07]  /*0010*/  S2R R2, SR_TID.Y ;  /* 0x0000000000027919 */ /* 0x000e2e0000002200 */
[----:B------:R-:W1:Y:S01]  /*0020*/  LDC R0, c[0x0][0x360] ;  /* 0x0000d800ff007b82 */ /* 0x000e620000000800 */
[----:B------:R-:W2:Y:S01]  /*0030*/  LDCU.64 UR6, c[0x0][0x390] ;  /* 0x00007200ff0677ac */ /* 0x000ea20008000a00 */
[----:B------:R-:W1:Y:S06]  /*0040*/  S2R R5, SR_TID.X ;  /* 0x0000000000057919 */ /* 0x000e6c0000002100 */
[----:B------:R-:W0:Y:S08]  /*0050*/  S2UR UR5, SR_CTAID.Y ;  /* 0x00000000000579c3 */ /* 0x000e300000002600 */
[----:B------:R-:W0:Y:S08]  /*0060*/  LDC R3, c[0x0][0x364] ;  /* 0x0000d900ff037b82 */ /* 0x000e300000000800 */
[----:B------:R-:W1:Y:S01]  /*0070*/  S2UR UR4, SR_CTAID.X ;  /* 0x00000000000479c3 */ /* 0x000e620000002500 */
[----:B0-----:R-:W-:-:S05]  /*0080*/  IMAD R3, R3, UR5, R2 ;  /* 0x0000000503037c24 */ /* 0x001fca000f8e0202 */
[----:B--2---:R-:W-:Y:S01]  /*0090*/  ISETP.GE.AND P0, PT, R3, UR7, PT ;  /* 0x0000000703007c0c */ /* 0x004fe2000bf06270 */
[----:B-1----:R-:W-:-:S05]  /*00a0*/  IMAD R0, R0, UR4, R5 ;  /* 0x0000000400007c24 */ /* 0x002fca000f8e0205 */
[----:B------:R-:W-:-:S13]  /*00b0*/  ISETP.GE.OR P0, PT, R0, UR6, P0 ;  /* 0x0000000600007c0c */ /* 0x000fda0008706670 */
[----:B------:R-:W-:Y:S05]  /*00c0*/  @P0 EXIT ;  /* 0x000000000000094d */ /* 0x000fea0003800000 */
[----:B------:R-:W0:Y:S01]  /*00d0*/  LDCU.128 UR8, c[0x0][0x380] ;  /* 0x00007000ff0877ac */ /* 0x000e220008000c00 */
[----:B------:R-:W-:Y:S01]  /*00e0*/  IMAD R0, R3, UR6, R0 ;  /* 0x0000000603007c24 */ /* 0x000fe2000f8e0200 */
[----:B------:R-:W1:Y:S03]  /*00f0*/  LDCU.64 UR4, c[0x0][0x358] ;  /* 0x00006b00ff0477ac */ /* 0x000e660008000a00 */
[----:B------:R-:W-:-:S05]  /*0100*/  IMAD R0, R0, 0x3, RZ ;  /* 0x0000000300007824 */ /* 0x000fca00078e02ff */
[----:B------:R-:W-:Y:S02]  /*0110*/  SHF.R.S32.HI R8, RZ, 0x1f, R0 ;  /* 0x0000001fff087819 */ /* 0x000fe40000011400 */
[----:B0-----:R-:W-:-:S04]  /*0120*/  IADD3 R2, P0, PT, R0, UR8, RZ ;  /* 0x0000000800027c10 */ /* 0x001fc8000ff1e0ff */
[----:B------:R-:W-:-:S05]  /*0130*/  IADD3.X R3, PT, PT, R8, UR9, RZ, P0, !PT ;  /* 0x0000000908037c10 */ /* 0x000fca00087fe4ff */
[----:B-1----:R-:W2:Y:S04]  /*0140*/  LDG.E.U8 R5, desc[UR4][R2.64+0x1] ;  /* 0x0000010402057981 */ /* 0x002ea8000c1e1100 */
[----:B------:R-:W3:Y:S04]  /*0150*/  LDG.E.U8 R4, desc[UR4][R2.64] ;  /* 0x0000000402047981 */ /* 0x000ee8000c1e1100 */
[----:B------:R-:W4:Y:S01]  /*0160*/  LDG.E.U8 R6, desc[UR4][R2.64+0x2] ;  /* 0x0000020402067981 */ /* 0x000f22000c1e1100 */
[----:B--2---:R-:W-:Y:S02]  /*0170*/  I2FP.F32.U32 R5, R5 ;  /* 0x0000000500057245 */ /* 0x004fe40000201000 */
[----:B---3--:R-:W-:-:S03]  /*0180*/  I2FP.F32.U32 R4, R4 ;  /* 0x0000000400047245 */ /* 0x008fc60000201000 */
[----:B------:R-:W-:Y:S01]  /*0190*/  FMUL R5, R5, 0.58700001239776611328 ;  /* 0x3f1645a205057820 */ /* 0x000fe20000400000 */
[----:B----4-:R-:W-:-:S03]  /*01a0*/  I2FP.F32.U32 R7, R6 ;  /* 0x0000000600077245 */ /* 0x010fc60000201000 */
[----:B------:R-:W-:-:S04]  /*01b0*/  FFMA R4, R4, 0.29899999499320983887, R5 ;  /* 0x3e99168704047823 */ /* 0x000fc80000000005 */
[----:B------:R-:W-:Y:S01]  /*01c0*/  FFMA R7, R7, 0.11400000005960464478, R4 ;  /* 0x3de978d507077823 */ /* 0x000fe20000000004 */
[----:B------:R-:W-:-:S04]  /*01d0*/  IADD3 R4, P0, PT, R0, UR10, RZ ;  /* 0x0000000a00047c10 */ /* 0x000fc8000ff1e0ff */
[----:B------:R-:W-:Y:S01]  /*01e0*/  IADD3.X R5, PT, PT, R8, UR11, RZ, P0, !PT ;  /* 0x0000000b08057c10 */ /* 0x000fe200087fe4ff */
[----:B------:R-:W0:Y:S04]  /*01f0*/  F2I.U32.TRUNC.NTZ R7, R7 ;  /* 0x0000000700077305 */ /* 0x000e28000020f000 */
[----:B0-----:R-:W-:Y:S04]  /*0200*/  STG.E.U8 desc[UR4][R4.64+0x2], R7 ;  /* 0x0000020704007986 */ /* 0x001fe8000c101104 */
[----:B------:R-:W-:Y:S04]  /*0210*/  STG.E.U8 desc[UR4][R4.64+0x1], R7 ;  /* 0x0000010704007986 */ /* 0x000fe8000c101104 */
[----:B------:R-:W-:Y:S01]  /*0220*/  STG.E.U8 desc[UR4][R4.64], R7 ;  /* 0x0000000704007986 */ /* 0x000fe2000c101104 */
[----:B------:R-:W-:Y:S05]  /*0230*/  EXIT ;  /* 0x000000000000794d */ /* 0x000fea0003800000 */
.L_x_0:
[----:B------:R-:W-:-:S00]  /*0240*/  BRA `(.L_x_0) ;  /* 0xfffffffc00fc7947 */ /* 0x000fc0000383ffff */
[----:B------:R-:W-:-:S00]  /*0250*/  NOP ;  /* 0x0000000000007918 */ /* 0x000fc00000000000 */
        /* <DEDUP_REMOVED lines=10> */
.L_x_1:


//--------------------- .nv.shared.reserved.0     --------------------------
	.section	.nv.shared.reserved.0,"aw",@nobits
	.weak		__nv_reservedSMEM_offset_0_alias
	.size		__nv_reservedSMEM_offset_0_alias, 0, 64
	.other		__nv_reservedSMEM_offset_0_alias,@"STO_CUDA_RESERVED_SHARED STV_DEFAULT"
__nv_reservedSMEM_offset_0_alias:
	.zero		0
	.zero		64


//--------------------- .nv.constant0._Z15grayscaleKernelPhS_ii --------------------------
	.section	.nv.constant0._Z15grayscaleKernelPhS_ii,"a",@progbits
	.sectionflags	@""
	.align	4
.nv.constant0._Z15grayscaleKernelPhS_ii:
	.zero		920


//--------------------- SYMBOLS --------------------------

	.type		.nv.reservedSmem.offset0,@object
	.size		.nv.reservedSmem.offset0,0x4
